//
// Generated by NVIDIA NVVM Compiler
//
// Compiler Build ID: CL-36424714
// Cuda compilation tools, release 13.0, V13.0.88
// Based on NVVM 20.0.0
//

.version 9.0
.target sm_100
.address_size 64

	// .globl	_Z3sumPiS_

.visible .entry _Z3sumPiS_(
	.param .u64 .ptr .align 1 _Z3sumPiS__param_0,
	.param .u64 .ptr .align 1 _Z3sumPiS__param_1
)
{
	.reg .b32 	%r<9>;
	.reg .b64 	%rd<9>;

	ld.param.u64 	%rd1, [_Z3sumPiS__param_0];
	ld.param.u64 	%rd2, [_Z3sumPiS__param_1];
	cvta.to.global.u64 	%rd3, %rd2;
	cvta.to.global.u64 	%rd4, %rd1;
	mov.u32 	%r1, %ctaid.x;
	mov.u32 	%r2, %ntid.x;
	mov.u32 	%r3, %tid.x;
	mad.lo.s32 	%r4, %r1, %r2, %r3;
	shl.b32 	%r5, %r4, 1;
	mul.wide.s32 	%rd5, %r5, 4;
	add.s64 	%rd6, %rd4, %rd5;
	ld.global.u32 	%r6, [%rd6+4];
	ld.global.u32 	%r7, [%rd6];
	add.s32 	%r8, %r7, %r6;
	mul.wide.s32 	%rd7, %r4, 4;
	add.s64 	%rd8, %rd3, %rd7;
	st.global.u32 	[%rd8], %r8;
	ret;

}


// ===== COMPILED SASS (sm_100) =====

	.target	sm_100

	.elftype	@"ET_EXEC"


//--------------------- .note.nv.tkinfo           --------------------------
	.section	.note.nv.tkinfo,"",@"SHT_NOTE"
	.sectionflags	@"SHF_NOTE_NV_TKINFO"
	.tkinfo
        /*0018*/ 	.word	0x00000002
        /*0030*/ 	.string	""
        /*0030*/ 	.string	"ptxas"
        /*0030*/ 	.string	"Cuda compilation tools, release 13.0, V13.0.88"
        /*0030*/ 	.string	"Build cuda_13.0.r13.0/compiler.36424714_0"
        /*0030*/ 	.string	"-arch sm_100 -m 64 "



//--------------------- .note.nv.cuinfo           --------------------------
	.section	.note.nv.cuinfo,"",@"SHT_NOTE"
	.sectionflags	@"SHF_NOTE_NV_CUINFO"
        /*0018*/ 	.short	0x0002
        /*001a*/ 	.short	0x0064
        /*001c*/ 	.short	0x0082
	.zero		2


//--------------------- .nv.info                  --------------------------
	.section	.nv.info,"",@"SHT_CUDA_INFO"
	.align	4


	//----- nvinfo : EIATTR_REGCOUNT
	.align		4
        /*0000*/ 	.byte	0x04, 0x2f
        /*0002*/ 	.short	(.L_1 - .L_0)
	.align		4
.L_0:
        /*0004*/ 	.word	index@(_Z3sumPiS_)
        /*0008*/ 	.word	0x0000000c


	//----- nvinfo : EIATTR_FRAME_SIZE
	.align		4
.L_1:
        /*000c*/ 	.byte	0x04, 0x11
        /*000e*/ 	.short	(.L_3 - .L_2)
	.align		4
.L_2:
        /*0010*/ 	.word	index@(_Z3sumPiS_)
        /*0014*/ 	.word	0x00000000


	//----- nvinfo : EIATTR_MIN_STACK_SIZE
	.align		4
.L_3:
        /*0018*/ 	.byte	0x04, 0x12
        /*001a*/ 	.short	(.L_5 - .L_4)
	.align		4
.L_4:
        /*001c*/ 	.word	index@(_Z3sumPiS_)
        /*0020*/ 	.word	0x00000000
.L_5:


//--------------------- .nv.compat                --------------------------
	.section	.nv.compat,"",@"SHT_CUDA_COMPAT_INFO"
	.align	4
        /*0000*/ 	.byte	0x02, 0x09, 0x00, 0x00, 0x02, 0x02, 0x01, 0x00, 0x02, 0x05, 0x05, 0x00, 0x03, 0x07, 0x01, 0x01
        /*0010*/ 	.byte	0x02, 0x03, 0x00, 0x00, 0x02, 0x06, 0x01, 0x00, 0x04, 0x0b, 0x08, 0x00, 0x09, 0x00, 0x00, 0x00
        /*0020*/ 	.byte	0x00, 0x00, 0x00, 0x00


//--------------------- .nv.info._Z3sumPiS_       --------------------------
	.section	.nv.info._Z3sumPiS_,"",@"SHT_CUDA_INFO"
	.sectionflags	@""
	.align	4


	//----- nvinfo : EIATTR_CUDA_API_VERSION
	.align		4
        /*0000*/ 	.byte	0x04, 0x37
        /*0002*/ 	.short	(.L_7 - .L_6)
.L_6:
        /*0004*/ 	.word	0x00000082


	//----- nvinfo : EIATTR_KPARAM_INFO
	.align		4
.L_7:
        /*0008*/ 	.byte	0x04, 0x17
        /*000a*/ 	.short	(.L_9 - .L_8)
.L_8:
        /*000c*/ 	.word	0x00000000
        /*0010*/ 	.short	0x0001
        /*0012*/ 	.short	0x0008
        /*0014*/ 	.byte	0x00, 0xf5, 0x21, 0x00


	//----- nvinfo : EIATTR_KPARAM_INFO
	.align		4
.L_9:
        /*0018*/ 	.byte	0x04, 0x17
        /*001a*/ 	.short	(.L_11 - .L_10)
.L_10:
        /*001c*/ 	.word	0x00000000
        /*0020*/ 	.short	0x0000
        /*0022*/ 	.short	0x0000
        /*0024*/ 	.byte	0x00, 0xf5, 0x21, 0x00


	//----- nvinfo : EIATTR_SPARSE_MMA_MASK
	.align		4
.L_11:
        /*0028*/ 	.byte	0x03, 0x50
        /*002a*/ 	.short	0x0000


	//----- nvinfo : EIATTR_MAXREG_COUNT
	.align		4
        /*002c*/ 	.byte	0x03, 0x1b
        /*002e*/ 	.short	0x00ff


	//----- nvinfo : EIATTR_MERCURY_ISA_VERSION
	.align		4
        /*0030*/ 	.byte	0x03, 0x5f
        /*0032*/ 	.short	0x0101


	//----- nvinfo : EIATTR_VRC_CTA_INIT_COUNT
	.align		4
        /*0034*/ 	.byte	0x02, 0x4a
	.zero		1
	.zero		1


	//----- nvinfo : EIATTR_EXIT_INSTR_OFFSETS
	.align		4
        /*0038*/ 	.byte	0x04, 0x1c
        /*003a*/ 	.short	(.L_13 - .L_12)


	//   ....[0]....
.L_12:
        /*003c*/ 	.word	0x000000f0


	//----- nvinfo : EIATTR_CBANK_PARAM_SIZE
	.align		4
.L_13:
        /*0040*/ 	.byte	0x03, 0x19
        /*0042*/ 	.short	0x0010


	//----- nvinfo : EIATTR_PARAM_CBANK
	.align		4
        /*0044*/ 	.byte	0x04, 0x0a
        /*0046*/ 	.short	(.L_15 - .L_14)
	.align		4
.L_14:
        /*0048*/ 	.word	index@(.nv.constant0._Z3sumPiS_)
        /*004c*/ 	.short	0x0380
        /*004e*/ 	.short	0x0010


	//----- nvinfo : EIATTR_SW_WAR
	.align		4
.L_15:
        /*0050*/ 	.byte	0x04, 0x36
        /*0052*/ 	.short	(.L_17 - .L_16)
.L_16:
        /*0054*/ 	.word	0x00000008
.L_17:


//--------------------- .nv.callgraph             --------------------------
	.section	.nv.callgraph,"",@"SHT_CUDA_CALLGRAPH"
	.align	4
	.sectionentsize	8
	.align		4
        /*0000*/ 	.word	0x00000000
	.align		4
        /*0004*/ 	.word	0xffffffff
	.align		4
        /*0008*/ 	.word	0x00000000
	.align		4
        /*000c*/ 	.word	0xfffffffe
	.align		4
        /*0010*/ 	.word	0x00000000
	.align		4
        /*0014*/ 	.word	0xfffffffd
	.align		4
        /*0018*/ 	.word	0x00000000
	.align		4
        /*001c*/ 	.word	0xfffffffc


//--------------------- .text._Z3sumPiS_          --------------------------
	.section	.text._Z3sumPiS_,"ax",@progbits
	.align	128
        .global         _Z3sumPiS_
        .type           _Z3sumPiS_,@function
        .size           _Z3sumPiS_,(.L_x_1 - _Z3sumPiS_)
        .other          _Z3sumPiS_,@"STO_CUDA_ENTRY STV_DEFAULT"
_Z3sumPiS_:
.text._Z3sumPiS_:
[----:B------:R-:W-:Y:S01]  /*0000*/  LDC R1, c[0x0][0x37c] ;  /* 0x0000df00ff017b82 */ /* 0x000fe20000000800 */
[----:B------:R-:W0:Y:S07]  /*0010*/  S2R R0, SR_TID.X ;  /* 0x0000000000007919 */ /* 0x000e2e0000002100 */
[----:B------:R-:W0:Y:S01]  /*0020*/  S2UR UR6, SR_CTAID.X ;  /* 0x00000000000679c3 */ /* 0x000e220000002500 */
[----:B------:R-:W1:Y:S07]  /*0030*/  LDCU.64 UR4, c[0x0][0x358] ;  /* 0x00006b00ff0477ac */ /* 0x000e6e0008000a00 */
[----:B------:R-:W0:Y:S08]  /*0040*/  LDC R7, c[0x0][0x360] ;  /* 0x0000d800ff077b82 */ /* 0x000e300000000800 */
[----:B------:R-:W2:Y:S01]  /*0050*/  LDC.64 R2, c[0x0][0x380] ;  /* 0x0000e000ff027b82 */ /* 0x000ea20000000a00 */
[----:B0-----:R-:W-:-:S05]  /*0060*/  IMAD R7, R7, UR6, R0 ;  /* 0x0000000607077c24 */ /* 0x001fca000f8e0200 */
[----:B------:R-:W-:-:S05]  /*0070*/  SHF.L.U32 R5, R7, 0x1, RZ ;  /* 0x0000000107057819 */ /* 0x000fca00000006ff */
[----:B--2---:R-:W-:Y:S02]  /*0080*/  IMAD.WIDE R2, R5, 0x4, R2 ;  /* 0x0000000405027825 */ /* 0x004fe400078e0202 */
[----:B------:R-:W0:Y:S03]  /*0090*/  LDC.64 R4, c[0x0][0x388] ;  /* 0x0000e200ff047b82 */ /* 0x000e260000000a00 */
[----:B-1----:R-:W2:Y:S04]  /*00a0*/  LDG.E R0, desc[UR4][R2.64+0x4] ;  /* 0x0000040402007981 */ /* 0x002ea8000c1e1900 */
[----:B------:R-:W2:Y:S01]  /*00b0*/  LDG.E R9, desc[UR4][R2.64] ;  /* 0x0000000402097981 */ /* 0x000ea2000c1e1900 */
[----:B0-----:R-:W-:Y:S01]  /*00c0*/  IMAD.WIDE R4, R7, 0x4, R4 ;  /* 0x0000000407047825 */ /* 0x001fe200078e0204 */
[----:B--2---:R-:W-:-:S05]  /*00d0*/  IADD3 R9, PT, PT, R0, R9, RZ ;  /* 0x0000000900097210 */ /* 0x004fca0007ffe0ff */
[----:B------:R-:W-:Y:S01]  /*00e0*/  STG.E desc[UR4][R4.64], R9 ;  /* 0x0000000904007986 */ /* 0x000fe2000c101904 */
[----:B------:R-:W-:Y:S05]  /*00f0*/  EXIT ;  /* 0x000000000000794d */ /* 0x000fea0003800000 */
.L_x_0:
[----:B------:R-:W-:-:S00]  /*0100*/  BRA `(.L_x_0) ;  /* 0xfffffffc00fc7947 */ /* 0x000fc0000383ffff */
[----:B------:R-:W-:-:S00]  /*0110*/  NOP ;  /* 0x0000000000007918 */ /* 0x000fc00000000000 */
        /* <DEDUP_REMOVED lines=14> */
.L_x_1:


//--------------------- .nv.shared.reserved.0     --------------------------
	.section	.nv.shared.reserved.0,"aw",@nobits
	.weak		__nv_reservedSMEM_offset_0_alias
	.size		__nv_reservedSMEM_offset_0_alias, 0, 64
	.other		__nv_reservedSMEM_offset_0_alias,@"STO_CUDA_RESERVED_SHARED STV_DEFAULT"
__nv_reservedSMEM_offset_0_alias:
	.zero		0
	.zero		64


//--------------------- .nv.constant0._Z3sumPiS_  --------------------------
	.section	.nv.constant0._Z3sumPiS_,"a",@progbits
	.sectionflags	@""
	.align	4
.nv.constant0._Z3sumPiS_:
	.zero		912


//--------------------- SYMBOLS --------------------------

	.type		.nv.reservedSmem.offset0,@object
	.size		.nv.reservedSmem.offset0,0x4
